	.headerflags	@"EF_CUDA_TEXMODE_UNIFIED EF_CUDA_64BIT_ADDRESS EF_CUDA_ACCELERATORS EF_CUDA_SM90 EF_CUDA_VIRTUAL_SM(EF_CUDA_SM90)"
	.elftype	@"ET_EXEC"


//--------------------- .nv.info                  --------------------------
	.section	.nv.info,"",@"SHT_CUDA_INFO"
	.align	4


	//----- nvinfo : EIATTR_REGCOUNT
	.align		4
        /*0000*/ 	.byte	0x04, 0x2f
        /*0002*/ 	.short	(.L_1 - .L_0)
	.align		4
.L_0:
        /*0004*/ 	.word	index@(triton_poi_fused_add_convolution_12)
        /*0008*/ 	.word	0x0000000e


	//----- nvinfo : EIATTR_MIN_STACK_SIZE
	.align		4
.L_1:
        /*000c*/ 	.byte	0x04, 0x12
        /*000e*/ 	.short	(.L_3 - .L_2)
	.align		4
.L_2:
        /*0010*/ 	.word	index@(triton_poi_fused_add_convolution_12)
        /*0014*/ 	.word	0x00000000


	//----- nvinfo : EIATTR_FRAME_SIZE
	.align		4
.L_3:
        /*0018*/ 	.byte	0x04, 0x11
        /*001a*/ 	.short	(.L_5 - .L_4)
	.align		4
.L_4:
        /*001c*/ 	.word	index@(triton_poi_fused_add_convolution_12)
        /*0020*/ 	.word	0x00000000


	//----- nvinfo : EIATTR_MIN_STACK_SIZE
	.align		4
.L_5:
        /*0024*/ 	.byte	0x04, 0x12
        /*0026*/ 	.short	(.L_7 - .L_6)
	.align		4
.L_6:
        /*0028*/ 	.word	index@(triton_poi_fused_add_convolution_12)
        /*002c*/ 	.word	0x00000000
.L_7:


//--------------------- .nv.info.triton_poi_fused_add_convolution_12 --------------------------
	.section	.nv.info.triton_poi_fused_add_convolution_12,"",@"SHT_CUDA_INFO"
	.sectionflags	@""
	.align	4


	//----- nvinfo : EIATTR_CUDA_API_VERSION
	.align		4
        /*0000*/ 	.byte	0x04, 0x37
        /*0002*/ 	.short	(.L_9 - .L_8)
.L_8:
        /*0004*/ 	.word	0x0000007c


	//----- nvinfo : EIATTR_KPARAM_INFO
	.align		4
.L_9:
        /*0008*/ 	.byte	0x04, 0x17
        /*000a*/ 	.short	(.L_11 - .L_10)
.L_10:
        /*000c*/ 	.word	0x00000000
        /*0010*/ 	.short	0x0003
        /*0012*/ 	.short	0x0018
        /*0014*/ 	.byte	0x00, 0xf0, 0x11, 0x00


	//----- nvinfo : EIATTR_KPARAM_INFO
	.align		4
.L_11:
        /*0018*/ 	.byte	0x04, 0x17
        /*001a*/ 	.short	(.L_13 - .L_12)
.L_12:
        /*001c*/ 	.word	0x00000000
        /*0020*/ 	.short	0x0002
        /*0022*/ 	.short	0x0010
        /*0024*/ 	.byte	0x00, 0xf4, 0x21, 0x00


	//----- nvinfo : EIATTR_KPARAM_INFO
	.align		4
.L_13:
        /*0028*/ 	.byte	0x04, 0x17
        /*002a*/ 	.short	(.L_15 - .L_14)
.L_14:
        /*002c*/ 	.word	0x00000000
        /*0030*/ 	.short	0x0001
        /*0032*/ 	.short	0x0008
        /*0034*/ 	.byte	0x00, 0xf4, 0x21, 0x00


	//----- nvinfo : EIATTR_KPARAM_INFO
	.align		4
.L_15:
        /*0038*/ 	.byte	0x04, 0x17
        /*003a*/ 	.short	(.L_17 - .L_16)
.L_16:
        /*003c*/ 	.word	0x00000000
        /*0040*/ 	.short	0x0000
        /*0042*/ 	.short	0x0000
        /*0044*/ 	.byte	0x00, 0xf4, 0x21, 0x00


	//----- nvinfo : EIATTR_SPARSE_MMA_MASK
	.align		4
.L_17:
        /*0048*/ 	.byte	0x03, 0x50
        /*004a*/ 	.short	0x0000


	//----- nvinfo : EIATTR_MAXREG_COUNT
	.align		4
        /*004c*/ 	.byte	0x03, 0x1b
        /*004e*/ 	.short	0x00ff


	//----- nvinfo : EIATTR_EXIT_INSTR_OFFSETS
	.align		4
        /*0050*/ 	.byte	0x04, 0x1c
        /*0052*/ 	.short	(.L_19 - .L_18)


	//   ....[0]....
.L_18:
        /*0054*/ 	.word	0x000001a0


	//----- nvinfo : EIATTR_REQNTID
	.align		4
.L_19:
        /*0058*/ 	.byte	0x04, 0x10
        /*005a*/ 	.short	(.L_21 - .L_20)
.L_20:
        /*005c*/ 	.word	0x00000100
        /*0060*/ 	.word	0x00000001
        /*0064*/ 	.word	0x00000001


	//----- nvinfo : EIATTR_CBANK_PARAM_SIZE
	.align		4
.L_21:
        /*0068*/ 	.byte	0x03, 0x19
        /*006a*/ 	.short	0x001c


	//----- nvinfo : EIATTR_PARAM_CBANK
	.align		4
        /*006c*/ 	.byte	0x04, 0x0a
        /*006e*/ 	.short	(.L_23 - .L_22)
	.align		4
.L_22:
        /*0070*/ 	.word	index@(.nv.constant0.triton_poi_fused_add_convolution_12)
        /*0074*/ 	.short	0x0210
        /*0076*/ 	.short	0x001c


	//----- nvinfo : EIATTR_SW_WAR
	.align		4
.L_23:
        /*0078*/ 	.byte	0x04, 0x36
        /*007a*/ 	.short	(.L_25 - .L_24)
.L_24:
        /*007c*/ 	.word	0x00000008
.L_25:


//--------------------- .nv.callgraph             --------------------------
	.section	.nv.callgraph,"",@"SHT_CUDA_CALLGRAPH"
	.align	4
	.sectionentsize	8
	.align		4
        /*0000*/ 	.word	0x00000000
	.align		4
        /*0004*/ 	.word	0xffffffff
	.align		4
        /*0008*/ 	.word	0x00000000
	.align		4
        /*000c*/ 	.word	0xfffffffe
	.align		4
        /*0010*/ 	.word	0x00000000
	.align		4
        /*0014*/ 	.word	0xfffffffd
	.align		4
        /*0018*/ 	.word	0x00000000
	.align		4
        /*001c*/ 	.word	0xfffffffc


//--------------------- .text.triton_poi_fused_add_convolution_12 --------------------------
	.section	.text.triton_poi_fused_add_convolution_12,"ax",@progbits
	.align	128
        .global         triton_poi_fused_add_convolution_12
        .type           triton_poi_fused_add_convolution_12,@function
        .size           triton_poi_fused_add_convolution_12,(.L_x_1 - triton_poi_fused_add_convolution_12)
        .other          triton_poi_fused_add_convolution_12,@"STO_CUDA_ENTRY STV_DEFAULT"
triton_poi_fused_add_convolution_12:
.text.triton_poi_fused_add_convolution_12:
[----:B------:R-:W-:Y:S01]  /*0000*/  LDC R1, c[0x0][0x28] ;  /* 0x00000a00ff017b82 */ /* 0x000fe20000000800 */
[----:B------:R-:W1:Y:S07]  /*0010*/  S2R R0, SR_TID.X ;  /* 0x0000000000007919 */ /* 0x000e6e0000002100 */
[----:B------:R-:W2:Y:S01]  /*0020*/  LDC.64 R6, c[0x0][0x220] ;  /* 0x00008800ff067b82 */ /* 0x000ea20000000a00 */
[----:B------:R-:W-:Y:S01]  /*0030*/  ULDC.64 UR4, c[0x0][0x208] ;  /* 0x0000820000047ab9 */ /* 0x000fe20000000a00 */
[----:B------:R-:W3:Y:S06]  /*0040*/  S2R R9, SR_CTAID.X ;  /* 0x0000000000097919 */ /* 0x000eec0000002500 */
[----:B------:R-:W4:Y:S08]  /*0050*/  LDC.64 R4, c[0x0][0x210] ;  /* 0x00008400ff047b82 */ /* 0x000f300000000a00 */
[----:B------:R-:W5:Y:S01]  /*0060*/  LDC.64 R2, c[0x0][0x218] ;  /* 0x00008600ff027b82 */ /* 0x000f620000000a00 */
[----:B-1----:R-:W-:-:S04]  /*0070*/  SHF.L.U32 R0, R0, 0x1, RZ ;  /* 0x0000000100007819 */ /* 0x002fc800000006ff */
[----:B------:R-:W-:Y:S02]  /*0080*/  LOP3.LUT R0, R0, 0x1fe, RZ, 0xc0, !PT ;  /* 0x000001fe00007812 */ /* 0x000fe400078ec0ff */
[----:B---3--:R-:W-:Y:S02]  /*0090*/  SHF.R.S32.HI R8, RZ, 0x16, R9 ;  /* 0x00000016ff087819 */ /* 0x008fe40000011409 */
[----:B------:R-:W-:Y:S02]  /*00a0*/  LEA R9, R9, R0, 0x9 ;  /* 0x0000000009097211 */ /* 0x000fe400078e48ff */
[----:B------:R-:W-:-:S03]  /*00b0*/  SGXT R0, R8, 0x1 ;  /* 0x000000010800781a */ /* 0x000fc60000000200 */
[----:B----4-:R-:W-:Y:S01]  /*00c0*/  IMAD.WIDE R4, R9, 0x4, R4 ;  /* 0x0000000409047825 */ /* 0x010fe200078e0204 */
[----:B------:R-:W-:-:S03]  /*00d0*/  LEA.HI R0, R0, R9, RZ, 0x5 ;  /* 0x0000000900007211 */ /* 0x000fc600078f28ff */
[----:B-----5:R-:W-:Y:S01]  /*00e0*/  IMAD.WIDE R2, R9, 0x4, R2 ;  /* 0x0000000409027825 */ /* 0x020fe200078e0202 */
[----:B------:R-:W-:-:S04]  /*00f0*/  LOP3.LUT R0, R0, 0xffffffe0, RZ, 0xc0, !PT ;  /* 0xffffffe000007812 */ /* 0x000fc800078ec0ff */
[----:B------:R-:W-:Y:S01]  /*0100*/  IADD3 R11, R9, -R0, RZ ;  /* 0x80000000090b7210 */ /* 0x000fe20007ffe0ff */
[----:B------:R-:W3:Y:S04]  /*0110*/  LDG.E.64 R2, desc[UR4][R2.64] ;  /* 0x0000000402027981 */ /* 0x000ee8000c1e1b00 */
[----:B--2---:R-:W-:Y:S01]  /*0120*/  IMAD.WIDE R6, R11, 0x4, R6 ;  /* 0x000000040b067825 */ /* 0x004fe200078e0206 */
[----:B------:R-:W2:Y:S05]  /*0130*/  LDG.E.64 R8, desc[UR4][R4.64] ;  /* 0x0000000404087981 */ /* 0x000eaa000c1e1b00 */
[----:B------:R-:W2:Y:S02]  /*0140*/  LDG.E.EL.64 R6, desc[UR4][R6.64] ;  /* 0x0000000406067981 */ /* 0x000ea4000c2e1b00 */
[----:B--2---:R-:W-:Y:S01]  /*0150*/  FADD R11, R8, R6 ;  /* 0x00000006080b7221 */ /* 0x004fe20000000000 */
[----:B------:R-:W-:-:S03]  /*0160*/  FADD R0, R9, R7 ;  /* 0x0000000709007221 */ /* 0x000fc60000000000 */
[----:B---3--:R-:W-:Y:S01]  /*0170*/  FADD R8, R2, R11 ;  /* 0x0000000b02087221 */ /* 0x008fe20000000000 */
[----:B------:R-:W-:-:S05]  /*0180*/  FADD R9, R3, R0 ;  /* 0x0000000003097221 */ /* 0x000fca0000000000 */
[----:B------:R-:W-:Y:S01]  /*0190*/  STG.E.64 desc[UR4][R4.64], R8 ;  /* 0x0000000804007986 */ /* 0x000fe2000c101b04 */
[----:B------:R-:W-:Y:S05]  /*01a0*/  EXIT ;  /* 0x000000000000794d */ /* 0x000fea0003800000 */
.L_x_0:
[----:B------:R-:W-:-:S00]  /*01b0*/  BRA `(.L_x_0) ;  /* 0xfffffffc00fc7947 */ /* 0x000fc0000383ffff */
[----:B------:R-:W-:-:S00]  /*01c0*/  NOP ;  /* 0x0000000000007918 */ /* 0x000fc00000000000 */
        /* <DEDUP_REMOVED lines=11> */
.L_x_1:


//--------------------- .nv.constant0.triton_poi_fused_add_convolution_12 --------------------------
	.section	.nv.constant0.triton_poi_fused_add_convolution_12,"a",@progbits
	.sectionflags	@""
	.align	4
.nv.constant0.triton_poi_fused_add_convolution_12:
	.zero		556
